	.headerflags	@"EF_CUDA_TEXMODE_UNIFIED EF_CUDA_64BIT_ADDRESS EF_CUDA_ACCELERATORS EF_CUDA_SM90 EF_CUDA_VIRTUAL_SM(EF_CUDA_SM90)"
	.elftype	@"ET_EXEC"


//--------------------- .nv.info                  --------------------------
	.section	.nv.info,"",@"SHT_CUDA_INFO"
	.align	4


	//----- nvinfo : EIATTR_REGCOUNT
	.align		4
        /*0000*/ 	.byte	0x04, 0x2f
        /*0002*/ 	.short	(.L_1 - .L_0)
	.align		4
.L_0:
        /*0004*/ 	.word	index@(triton_poi_fused__prelu_kernel_convolution_6)
        /*0008*/ 	.word	0x00000014


	//----- nvinfo : EIATTR_MIN_STACK_SIZE
	.align		4
.L_1:
        /*000c*/ 	.byte	0x04, 0x12
        /*000e*/ 	.short	(.L_3 - .L_2)
	.align		4
.L_2:
        /*0010*/ 	.word	index@(triton_poi_fused__prelu_kernel_convolution_6)
        /*0014*/ 	.word	0x00000000


	//----- nvinfo : EIATTR_FRAME_SIZE
	.align		4
.L_3:
        /*0018*/ 	.byte	0x04, 0x11
        /*001a*/ 	.short	(.L_5 - .L_4)
	.align		4
.L_4:
        /*001c*/ 	.word	index@(triton_poi_fused__prelu_kernel_convolution_6)
        /*0020*/ 	.word	0x00000000


	//----- nvinfo : EIATTR_MIN_STACK_SIZE
	.align		4
.L_5:
        /*0024*/ 	.byte	0x04, 0x12
        /*0026*/ 	.short	(.L_7 - .L_6)
	.align		4
.L_6:
        /*0028*/ 	.word	index@(triton_poi_fused__prelu_kernel_convolution_6)
        /*002c*/ 	.word	0x00000000
.L_7:


//--------------------- .nv.info.triton_poi_fused__prelu_kernel_convolution_6 --------------------------
	.section	.nv.info.triton_poi_fused__prelu_kernel_convolution_6,"",@"SHT_CUDA_INFO"
	.sectionflags	@""
	.align	4


	//----- nvinfo : EIATTR_CUDA_API_VERSION
	.align		4
        /*0000*/ 	.byte	0x04, 0x37
        /*0002*/ 	.short	(.L_9 - .L_8)
.L_8:
        /*0004*/ 	.word	0x0000007c


	//----- nvinfo : EIATTR_KPARAM_INFO
	.align		4
.L_9:
        /*0008*/ 	.byte	0x04, 0x17
        /*000a*/ 	.short	(.L_11 - .L_10)
.L_10:
        /*000c*/ 	.word	0x00000000
        /*0010*/ 	.short	0x0004
        /*0012*/ 	.short	0x0020
        /*0014*/ 	.byte	0x00, 0xf0, 0x11, 0x00


	//----- nvinfo : EIATTR_KPARAM_INFO
	.align		4
.L_11:
        /*0018*/ 	.byte	0x04, 0x17
        /*001a*/ 	.short	(.L_13 - .L_12)
.L_12:
        /*001c*/ 	.word	0x00000000
        /*0020*/ 	.short	0x0003
        /*0022*/ 	.short	0x0018
        /*0024*/ 	.byte	0x00, 0xf4, 0x21, 0x00


	//----- nvinfo : EIATTR_KPARAM_INFO
	.align		4
.L_13:
        /*0028*/ 	.byte	0x04, 0x17
        /*002a*/ 	.short	(.L_15 - .L_14)
.L_14:
        /*002c*/ 	.word	0x00000000
        /*0030*/ 	.short	0x0002
        /*0032*/ 	.short	0x0010
        /*0034*/ 	.byte	0x00, 0xf4, 0x21, 0x00


	//----- nvinfo : EIATTR_KPARAM_INFO
	.align		4
.L_15:
        /*0038*/ 	.byte	0x04, 0x17
        /*003a*/ 	.short	(.L_17 - .L_16)
.L_16:
        /*003c*/ 	.word	0x00000000
        /*0040*/ 	.short	0x0001
        /*0042*/ 	.short	0x0008
        /*0044*/ 	.byte	0x00, 0xf4, 0x21, 0x00


	//----- nvinfo : EIATTR_KPARAM_INFO
	.align		4
.L_17:
        /*0048*/ 	.byte	0x04, 0x17
        /*004a*/ 	.short	(.L_19 - .L_18)
.L_18:
        /*004c*/ 	.word	0x00000000
        /*0050*/ 	.short	0x0000
        /*0052*/ 	.short	0x0000
        /*0054*/ 	.byte	0x00, 0xf4, 0x21, 0x00


	//----- nvinfo : EIATTR_SPARSE_MMA_MASK
	.align		4
.L_19:
        /*0058*/ 	.byte	0x03, 0x50
        /*005a*/ 	.short	0x0000


	//----- nvinfo : EIATTR_MAXREG_COUNT
	.align		4
        /*005c*/ 	.byte	0x03, 0x1b
        /*005e*/ 	.short	0x00ff


	//----- nvinfo : EIATTR_EXIT_INSTR_OFFSETS
	.align		4
        /*0060*/ 	.byte	0x04, 0x1c
        /*0062*/ 	.short	(.L_21 - .L_20)


	//   ....[0]....
.L_20:
        /*0064*/ 	.word	0x00000290


	//   ....[1]....
        /*0068*/ 	.word	0x000002b0


	//----- nvinfo : EIATTR_REQNTID
	.align		4
.L_21:
        /*006c*/ 	.byte	0x04, 0x10
        /*006e*/ 	.short	(.L_23 - .L_22)
.L_22:
        /*0070*/ 	.word	0x00000080
        /*0074*/ 	.word	0x00000001
        /*0078*/ 	.word	0x00000001


	//----- nvinfo : EIATTR_CBANK_PARAM_SIZE
	.align		4
.L_23:
        /*007c*/ 	.byte	0x03, 0x19
        /*007e*/ 	.short	0x0024


	//----- nvinfo : EIATTR_PARAM_CBANK
	.align		4
        /*0080*/ 	.byte	0x04, 0x0a
        /*0082*/ 	.short	(.L_25 - .L_24)
	.align		4
.L_24:
        /*0084*/ 	.word	index@(.nv.constant0.triton_poi_fused__prelu_kernel_convolution_6)
        /*0088*/ 	.short	0x0210
        /*008a*/ 	.short	0x0024


	//----- nvinfo : EIATTR_SW_WAR
	.align		4
.L_25:
        /*008c*/ 	.byte	0x04, 0x36
        /*008e*/ 	.short	(.L_27 - .L_26)
.L_26:
        /*0090*/ 	.word	0x00000008
.L_27:


//--------------------- .nv.callgraph             --------------------------
	.section	.nv.callgraph,"",@"SHT_CUDA_CALLGRAPH"
	.align	4
	.sectionentsize	8
	.align		4
        /*0000*/ 	.word	0x00000000
	.align		4
        /*0004*/ 	.word	0xffffffff
	.align		4
        /*0008*/ 	.word	0x00000000
	.align		4
        /*000c*/ 	.word	0xfffffffe
	.align		4
        /*0010*/ 	.word	0x00000000
	.align		4
        /*0014*/ 	.word	0xfffffffd
	.align		4
        /*0018*/ 	.word	0x00000000
	.align		4
        /*001c*/ 	.word	0xfffffffc


//--------------------- .text.triton_poi_fused__prelu_kernel_convolution_6 --------------------------
	.section	.text.triton_poi_fused__prelu_kernel_convolution_6,"ax",@progbits
	.align	128
        .global         triton_poi_fused__prelu_kernel_convolution_6
        .type           triton_poi_fused__prelu_kernel_convolution_6,@function
        .size           triton_poi_fused__prelu_kernel_convolution_6,(.L_x_1 - triton_poi_fused__prelu_kernel_convolution_6)
        .other          triton_poi_fused__prelu_kernel_convolution_6,@"STO_CUDA_ENTRY STV_DEFAULT"
triton_poi_fused__prelu_kernel_convolution_6:
.text.triton_poi_fused__prelu_kernel_convolution_6:
[----:B------:R-:W0:Y:S02]  /*0000*/  LDC R1, c[0x0][0x28] ;  /* 0x00000a00ff017b82 */ /* 0x000e240000000800 */
[----:B------:R-:W1:Y:S01]  /*0010*/  S2R R0, SR_TID.X ;  /* 0x0000000000007919 */ /* 0x000e620000002100 */
[----:B------:R-:W2:Y:S01]  /*0020*/  LDC.64 R6, c[0x0][0x220] ;  /* 0x00008800ff067b82 */ /* 0x000ea20000000a00 */
[----:B------:R-:W-:Y:S02]  /*0030*/  CS2R R10, SRZ ;  /* 0x00000000000a7805 */ /* 0x000fe4000001ff00 */
[----:B------:R-:W-:Y:S01]  /*0040*/  CS2R R12, SRZ ;  /* 0x00000000000c7805 */ /* 0x000fe2000001ff00 */
[----:B------:R-:W3:Y:S01]  /*0050*/  S2R R5, SR_CTAID.X ;  /* 0x0000000000057919 */ /* 0x000ee20000002500 */
[----:B------:R-:W-:Y:S01]  /*0060*/  ULDC.64 UR4, c[0x0][0x208] ;  /* 0x0000820000047ab9 */ /* 0x000fe20000000a00 */
[----:B------:R-:W-:Y:S01]  /*0070*/  CS2R R14, SRZ ;  /* 0x00000000000e7805 */ /* 0x000fe2000001ff00 */
[----:B-1----:R-:W-:Y:S01]  /*0080*/  IMAD.SHL.U32 R0, R0, 0x2, RZ ;  /* 0x0000000200007824 */ /* 0x002fe200078e00ff */
[----:B---3--:R-:W-:-:S04]  /*0090*/  SHF.R.S32.HI R3, RZ, 0x17, R5 ;  /* 0x00000017ff037819 */ /* 0x008fc80000011405 */
[----:B------:R-:W-:Y:S02]  /*00a0*/  LOP3.LUT R0, R0, 0xfe, RZ, 0xc0, !PT ;  /* 0x000000fe00007812 */ /* 0x000fe400078ec0ff */
[----:B------:R-:W-:-:S03]  /*00b0*/  SGXT R3, R3, 0x1 ;  /* 0x000000010303781a */ /* 0x000fc60000000200 */
[----:B------:R-:W-:Y:S02]  /*00c0*/  IMAD R0, R5, 0x100, R0 ;  /* 0x0000010005007824 */ /* 0x000fe400078e0200 */
[----:B------:R-:W1:Y:S03]  /*00d0*/  LDC.64 R4, c[0x0][0x218] ;  /* 0x00008600ff047b82 */ /* 0x000e660000000a00 */
[----:B------:R-:W-:Y:S02]  /*00e0*/  LEA.HI R8, R3, R0, RZ, 0x2 ;  /* 0x0000000003087211 */ /* 0x000fe400078f10ff */
[----:B------:R-:W-:Y:S02]  /*00f0*/  ISETP.GE.AND P2, PT, R0, 0x200, PT ;  /* 0x000002000000780c */ /* 0x000fe40003f46270 */
[--C-:B------:R-:W-:Y:S01]  /*0100*/  SHF.R.S32.HI R9, RZ, 0x2, R8.reuse ;  /* 0x00000002ff097819 */ /* 0x100fe20000011408 */
[----:B------:R-:W3:Y:S01]  /*0110*/  LDC.64 R2, c[0x0][0x210] ;  /* 0x00008400ff027b82 */ /* 0x000ee20000000a00 */
[----:B------:R-:W-:-:S04]  /*0120*/  SHF.R.S32.HI R8, RZ, 0x1f, R8 ;  /* 0x0000001fff087819 */ /* 0x000fc80000011408 */
[----:B------:R-:W-:-:S04]  /*0130*/  LEA.HI R8, R8, R9, RZ, 0x5 ;  /* 0x0000000908087211 */ /* 0x000fc800078f28ff */
[----:B------:R-:W-:-:S05]  /*0140*/  LOP3.LUT R8, R8, 0xffffffe0, RZ, 0xc0, !PT ;  /* 0xffffffe008087812 */ /* 0x000fca00078ec0ff */
[----:B------:R-:W-:-:S04]  /*0150*/  IMAD.IADD R9, R9, 0x1, -R8 ;  /* 0x0000000109097824 */ /* 0x000fc800078e0a08 */
[----:B-1----:R-:W-:-:S04]  /*0160*/  IMAD.WIDE R4, R9, 0x4, R4 ;  /* 0x0000000409047825 */ /* 0x002fc800078e0204 */
[----:B--2---:R-:W-:Y:S01]  /*0170*/  IMAD.WIDE R6, R9, 0x4, R6 ;  /* 0x0000000409067825 */ /* 0x004fe200078e0206 */
[----:B------:R-:W2:Y:S01]  /*0180*/  @!P2 LDG.E.EL R12, desc[UR4][R4.64] ;  /* 0x00000004040ca981 */ /* 0x000ea2000c2e1900 */
[----:B------:R-:W1:Y:S02]  /*0190*/  LDC.64 R8, c[0x0][0x228] ;  /* 0x00008a00ff087b82 */ /* 0x000e640000000a00 */
[C---:B---3--:R-:W-:Y:S01]  /*01a0*/  IMAD.WIDE R2, R0.reuse, 0x4, R2 ;  /* 0x0000000400027825 */ /* 0x048fe200078e0202 */
[----:B------:R1:W3:Y:S04]  /*01b0*/  @!P2 LDG.E.EL R13, desc[UR4][R4.64] ;  /* 0x00000004040da981 */ /* 0x0002e8000c2e1900 */
[----:B------:R-:W2:Y:S04]  /*01c0*/  @!P2 LDG.E.64 R10, desc[UR4][R2.64] ;  /* 0x00000004020aa981 */ /* 0x000ea8000c1e1b00 */
[----:B------:R-:W4:Y:S04]  /*01d0*/  @!P2 LDG.E.EL R14, desc[UR4][R6.64] ;  /* 0x00000004060ea981 */ /* 0x000f28000c2e1900 */
[----:B------:R-:W5:Y:S01]  /*01e0*/  @!P2 LDG.E.EL R15, desc[UR4][R6.64] ;  /* 0x00000004060fa981 */ /* 0x000f62000c2e1900 */
[----:B-1----:R-:W-:-:S04]  /*01f0*/  IMAD.WIDE R4, R0, 0x4, R8 ;  /* 0x0000000400047825 */ /* 0x002fc800078e0208 */
[----:B--2---:R-:W-:Y:S01]  /*0200*/  FADD R17, R12, R11 ;  /* 0x0000000b0c117221 */ /* 0x004fe20000000000 */
[----:B---3--:R-:W-:Y:S01]  /*0210*/  FADD R16, R13, R10 ;  /* 0x0000000a0d107221 */ /* 0x008fe20000000000 */
[----:B------:R-:W-:Y:S02]  /*0220*/  FSETP.GT.AND P1, PT, R11, -R12, PT ;  /* 0x8000000c0b00720b */ /* 0x000fe40003f24000 */
[C---:B----4-:R-:W-:Y:S01]  /*0230*/  FMUL R14, R17.reuse, R14 ;  /* 0x0000000e110e7220 */ /* 0x050fe20000400000 */
[----:B------:R-:W-:Y:S01]  /*0240*/  FSETP.GT.AND P0, PT, R10, -R13, PT ;  /* 0x8000000d0a00720b */ /* 0x000fe20003f04000 */
[----:B------:R1:W-:Y:S01]  /*0250*/  @!P2 STG.E.64 desc[UR4][R2.64], R16 ;  /* 0x000000100200a986 */ /* 0x0003e2000c101b04 */
[----:B-----5:R-:W-:Y:S02]  /*0260*/  FMUL R15, R16, R15 ;  /* 0x0000000f100f7220 */ /* 0x020fe40000400000 */
[----:B------:R-:W-:-:S03]  /*0270*/  FSEL R11, R17, R14, P1 ;  /* 0x0000000e110b7208 */ /* 0x000fc60000800000 */
[----:B------:R-:W-:Y:S01]  /*0280*/  FSEL R10, R16, R15, P0 ;  /* 0x0000000f100a7208 */ /* 0x000fe20000000000 */
[----:B------:R-:W-:Y:S06]  /*0290*/  @P2 EXIT ;  /* 0x000000000000294d */ /* 0x000fec0003800000 */
[----:B------:R-:W-:Y:S01]  /*02a0*/  STG.E.64 desc[UR4][R4.64], R10 ;  /* 0x0000000a04007986 */ /* 0x000fe2000c101b04 */
[----:B------:R-:W-:Y:S05]  /*02b0*/  EXIT ;  /* 0x000000000000794d */ /* 0x000fea0003800000 */
.L_x_0:
[----:B------:R-:W-:-:S00]  /*02c0*/  BRA `(.L_x_0) ;  /* 0xfffffffc00fc7947 */ /* 0x000fc0000383ffff */
[----:B------:R-:W-:-:S00]  /*02d0*/  NOP ;  /* 0x0000000000007918 */ /* 0x000fc00000000000 */
        /* <DEDUP_REMOVED lines=10> */
.L_x_1:


//--------------------- .nv.constant0.triton_poi_fused__prelu_kernel_convolution_6 --------------------------
	.section	.nv.constant0.triton_poi_fused__prelu_kernel_convolution_6,"a",@progbits
	.sectionflags	@""
	.align	4
.nv.constant0.triton_poi_fused__prelu_kernel_convolution_6:
	.zero		564
